//
// Generated by NVIDIA NVVM Compiler
//
// Compiler Build ID: CL-36424714
// Cuda compilation tools, release 13.0, V13.0.88
// Based on NVVM 20.0.0
//

.version 9.0
.target sm_100
.address_size 64

	// .globl	_Z6arraddPiS_S_

.visible .entry _Z6arraddPiS_S_(
	.param .u64 .ptr .align 1 _Z6arraddPiS_S__param_0,
	.param .u64 .ptr .align 1 _Z6arraddPiS_S__param_1,
	.param .u64 .ptr .align 1 _Z6arraddPiS_S__param_2
)
{
	.reg .b32 	%r<8>;
	.reg .b64 	%rd<11>;

	ld.param.u64 	%rd1, [_Z6arraddPiS_S__param_0];
	ld.param.u64 	%rd2, [_Z6arraddPiS_S__param_1];
	ld.param.u64 	%rd3, [_Z6arraddPiS_S__param_2];
	cvta.to.global.u64 	%rd4, %rd3;
	cvta.to.global.u64 	%rd5, %rd2;
	cvta.to.global.u64 	%rd6, %rd1;
	mov.u32 	%r1, %tid.y;
	mov.u32 	%r2, %ntid.x;
	mov.u32 	%r3, %tid.x;
	mad.lo.s32 	%r4, %r1, %r2, %r3;
	mul.wide.u32 	%rd7, %r4, 4;
	add.s64 	%rd8, %rd6, %rd7;
	ld.global.u32 	%r5, [%rd8];
	add.s64 	%rd9, %rd5, %rd7;
	ld.global.u32 	%r6, [%rd9];
	add.s32 	%r7, %r6, %r5;
	add.s64 	%rd10, %rd4, %rd7;
	st.global.u32 	[%rd10], %r7;
	ret;

}


// ===== COMPILED SASS (sm_100) =====

	.target	sm_100

	.elftype	@"ET_EXEC"


//--------------------- .note.nv.tkinfo           --------------------------
	.section	.note.nv.tkinfo,"",@"SHT_NOTE"
	.sectionflags	@"SHF_NOTE_NV_TKINFO"
	.tkinfo
        /*0018*/ 	.word	0x00000002
        /*0030*/ 	.string	""
        /*0030*/ 	.string	"ptxas"
        /*0030*/ 	.string	"Cuda compilation tools, release 13.0, V13.0.88"
        /*0030*/ 	.string	"Build cuda_13.0.r13.0/compiler.36424714_0"
        /*0030*/ 	.string	"-arch sm_100 -m 64 "



//--------------------- .note.nv.cuinfo           --------------------------
	.section	.note.nv.cuinfo,"",@"SHT_NOTE"
	.sectionflags	@"SHF_NOTE_NV_CUINFO"
        /*0018*/ 	.short	0x0002
        /*001a*/ 	.short	0x0064
        /*001c*/ 	.short	0x0082
	.zero		2


//--------------------- .nv.info                  --------------------------
	.section	.nv.info,"",@"SHT_CUDA_INFO"
	.align	4


	//----- nvinfo : EIATTR_REGCOUNT
	.align		4
        /*0000*/ 	.byte	0x04, 0x2f
        /*0002*/ 	.short	(.L_1 - .L_0)
	.align		4
.L_0:
        /*0004*/ 	.word	index@(_Z6arraddPiS_S_)
        /*0008*/ 	.word	0x0000000c


	//----- nvinfo : EIATTR_FRAME_SIZE
	.align		4
.L_1:
        /*000c*/ 	.byte	0x04, 0x11
        /*000e*/ 	.short	(.L_3 - .L_2)
	.align		4
.L_2:
        /*0010*/ 	.word	index@(_Z6arraddPiS_S_)
        /*0014*/ 	.word	0x00000000


	//----- nvinfo : EIATTR_MIN_STACK_SIZE
	.align		4
.L_3:
        /*0018*/ 	.byte	0x04, 0x12
        /*001a*/ 	.short	(.L_5 - .L_4)
	.align		4
.L_4:
        /*001c*/ 	.word	index@(_Z6arraddPiS_S_)
        /*0020*/ 	.word	0x00000000
.L_5:


//--------------------- .nv.compat                --------------------------
	.section	.nv.compat,"",@"SHT_CUDA_COMPAT_INFO"
	.align	4
        /*0000*/ 	.byte	0x02, 0x09, 0x00, 0x00, 0x02, 0x02, 0x01, 0x00, 0x02, 0x05, 0x05, 0x00, 0x03, 0x07, 0x01, 0x01
        /*0010*/ 	.byte	0x02, 0x03, 0x00, 0x00, 0x02, 0x06, 0x01, 0x00, 0x04, 0x0b, 0x08, 0x00, 0x09, 0x00, 0x00, 0x00
        /*0020*/ 	.byte	0x00, 0x00, 0x00, 0x00


//--------------------- .nv.info._Z6arraddPiS_S_  --------------------------
	.section	.nv.info._Z6arraddPiS_S_,"",@"SHT_CUDA_INFO"
	.sectionflags	@""
	.align	4


	//----- nvinfo : EIATTR_CUDA_API_VERSION
	.align		4
        /*0000*/ 	.byte	0x04, 0x37
        /*0002*/ 	.short	(.L_7 - .L_6)
.L_6:
        /*0004*/ 	.word	0x00000082


	//----- nvinfo : EIATTR_KPARAM_INFO
	.align		4
.L_7:
        /*0008*/ 	.byte	0x04, 0x17
        /*000a*/ 	.short	(.L_9 - .L_8)
.L_8:
        /*000c*/ 	.word	0x00000000
        /*0010*/ 	.short	0x0002
        /*0012*/ 	.short	0x0010
        /*0014*/ 	.byte	0x00, 0xf5, 0x21, 0x00


	//----- nvinfo : EIATTR_KPARAM_INFO
	.align		4
.L_9:
        /*0018*/ 	.byte	0x04, 0x17
        /*001a*/ 	.short	(.L_11 - .L_10)
.L_10:
        /*001c*/ 	.word	0x00000000
        /*0020*/ 	.short	0x0001
        /*0022*/ 	.short	0x0008
        /*0024*/ 	.byte	0x00, 0xf5, 0x21, 0x00


	//----- nvinfo : EIATTR_KPARAM_INFO
	.align		4
.L_11:
        /*0028*/ 	.byte	0x04, 0x17
        /*002a*/ 	.short	(.L_13 - .L_12)
.L_12:
        /*002c*/ 	.word	0x00000000
        /*0030*/ 	.short	0x0000
        /*0032*/ 	.short	0x0000
        /*0034*/ 	.byte	0x00, 0xf5, 0x21, 0x00


	//----- nvinfo : EIATTR_SPARSE_MMA_MASK
	.align		4
.L_13:
        /*0038*/ 	.byte	0x03, 0x50
        /*003a*/ 	.short	0x0000


	//----- nvinfo : EIATTR_MAXREG_COUNT
	.align		4
        /*003c*/ 	.byte	0x03, 0x1b
        /*003e*/ 	.short	0x00ff


	//----- nvinfo : EIATTR_MERCURY_ISA_VERSION
	.align		4
        /*0040*/ 	.byte	0x03, 0x5f
        /*0042*/ 	.short	0x0101


	//----- nvinfo : EIATTR_VRC_CTA_INIT_COUNT
	.align		4
        /*0044*/ 	.byte	0x02, 0x4a
	.zero		1
	.zero		1


	//----- nvinfo : EIATTR_EXIT_INSTR_OFFSETS
	.align		4
        /*0048*/ 	.byte	0x04, 0x1c
        /*004a*/ 	.short	(.L_15 - .L_14)


	//   ....[0]....
.L_14:
        /*004c*/ 	.word	0x00000100


	//----- nvinfo : EIATTR_CBANK_PARAM_SIZE
	.align		4
.L_15:
        /*0050*/ 	.byte	0x03, 0x19
        /*0052*/ 	.short	0x0018


	//----- nvinfo : EIATTR_PARAM_CBANK
	.align		4
        /*0054*/ 	.byte	0x04, 0x0a
        /*0056*/ 	.short	(.L_17 - .L_16)
	.align		4
.L_16:
        /*0058*/ 	.word	index@(.nv.constant0._Z6arraddPiS_S_)
        /*005c*/ 	.short	0x0380
        /*005e*/ 	.short	0x0018


	//----- nvinfo : EIATTR_SW_WAR
	.align		4
.L_17:
        /*0060*/ 	.byte	0x04, 0x36
        /*0062*/ 	.short	(.L_19 - .L_18)
.L_18:
        /*0064*/ 	.word	0x00000008
.L_19:


//--------------------- .nv.callgraph             --------------------------
	.section	.nv.callgraph,"",@"SHT_CUDA_CALLGRAPH"
	.align	4
	.sectionentsize	8
	.align		4
        /*0000*/ 	.word	0x00000000
	.align		4
        /*0004*/ 	.word	0xffffffff
	.align		4
        /*0008*/ 	.word	0x00000000
	.align		4
        /*000c*/ 	.word	0xfffffffe
	.align		4
        /*0010*/ 	.word	0x00000000
	.align		4
        /*0014*/ 	.word	0xfffffffd
	.align		4
        /*0018*/ 	.word	0x00000000
	.align		4
        /*001c*/ 	.word	0xfffffffc


//--------------------- .text._Z6arraddPiS_S_     --------------------------
	.section	.text._Z6arraddPiS_S_,"ax",@progbits
	.align	128
        .global         _Z6arraddPiS_S_
        .type           _Z6arraddPiS_S_,@function
        .size           _Z6arraddPiS_S_,(.L_x_1 - _Z6arraddPiS_S_)
        .other          _Z6arraddPiS_S_,@"STO_CUDA_ENTRY STV_DEFAULT"
_Z6arraddPiS_S_:
.text._Z6arraddPiS_S_:
[----:B------:R-:W-:Y:S01]  /*0000*/  LDC R1, c[0x0][0x37c] ;  /* 0x0000df00ff017b82 */ /* 0x000fe20000000800 */
[----:B------:R-:W0:Y:S07]  /*0010*/  S2R R9, SR_TID.Y ;  /* 0x0000000000097919 */ /* 0x000e2e0000002200 */
[----:B------:R-:W1:Y:S01]  /*0020*/  LDC.64 R2, c[0x0][0x380] ;  /* 0x0000e000ff027b82 */ /* 0x000e620000000a00 */
[----:B------:R-:W0:Y:S01]  /*0030*/  LDCU UR6, c[0x0][0x360] ;  /* 0x00006c00ff0677ac */ /* 0x000e220008000800 */
[----:B------:R-:W0:Y:S01]  /*0040*/  S2R R0, SR_TID.X ;  /* 0x0000000000007919 */ /* 0x000e220000002100 */
[----:B------:R-:W2:Y:S05]  /*0050*/  LDCU.64 UR4, c[0x0][0x358] ;  /* 0x00006b00ff0477ac */ /* 0x000eaa0008000a00 */
[----:B------:R-:W3:Y:S08]  /*0060*/  LDC.64 R4, c[0x0][0x388] ;  /* 0x0000e200ff047b82 */ /* 0x000ef00000000a00 */
[----:B------:R-:W4:Y:S01]  /*0070*/  LDC.64 R6, c[0x0][0x390] ;  /* 0x0000e400ff067b82 */ /* 0x000f220000000a00 */
[----:B0-----:R-:W-:-:S04]  /*0080*/  IMAD R9, R9, UR6, R0 ;  /* 0x0000000609097c24 */ /* 0x001fc8000f8e0200 */
[----:B-1----:R-:W-:-:S04]  /*0090*/  IMAD.WIDE.U32 R2, R9, 0x4, R2 ;  /* 0x0000000409027825 */ /* 0x002fc800078e0002 */
[C---:B---3--:R-:W-:Y:S02]  /*00a0*/  IMAD.WIDE.U32 R4, R9.reuse, 0x4, R4 ;  /* 0x0000000409047825 */ /* 0x048fe400078e0004 */
[----:B--2---:R-:W2:Y:S04]  /*00b0*/  LDG.E R2, desc[UR4][R2.64] ;  /* 0x0000000402027981 */ /* 0x004ea8000c1e1900 */
[----:B------:R-:W2:Y:S01]  /*00c0*/  LDG.E R5, desc[UR4][R4.64] ;  /* 0x0000000404057981 */ /* 0x000ea2000c1e1900 */
[----:B----4-:R-:W-:Y:S01]  /*00d0*/  IMAD.WIDE.U32 R6, R9, 0x4, R6 ;  /* 0x0000000409067825 */ /* 0x010fe200078e0006 */
[----:B--2---:R-:W-:-:S05]  /*00e0*/  IADD3 R9, PT, PT, R2, R5, RZ ;  /* 0x0000000502097210 */ /* 0x004fca0007ffe0ff */
[----:B------:R-:W-:Y:S01]  /*00f0*/  STG.E desc[UR4][R6.64], R9 ;  /* 0x0000000906007986 */ /* 0x000fe2000c101904 */
[----:B------:R-:W-:Y:S05]  /*0100*/  EXIT ;  /* 0x000000000000794d */ /* 0x000fea0003800000 */
.L_x_0:
[----:B------:R-:W-:-:S00]  /*0110*/  BRA `(.L_x_0) ;  /* 0xfffffffc00fc7947 */ /* 0x000fc0000383ffff */
[----:B------:R-:W-:-:S00]  /*0120*/  NOP ;  /* 0x0000000000007918 */ /* 0x000fc00000000000 */
        /* <DEDUP_REMOVED lines=13> */
.L_x_1:


//--------------------- .nv.shared.reserved.0     --------------------------
	.section	.nv.shared.reserved.0,"aw",@nobits
	.weak		__nv_reservedSMEM_offset_0_alias
	.size		__nv_reservedSMEM_offset_0_alias, 0, 64
	.other		__nv_reservedSMEM_offset_0_alias,@"STO_CUDA_RESERVED_SHARED STV_DEFAULT"
__nv_reservedSMEM_offset_0_alias:
	.zero		0
	.zero		64


//--------------------- .nv.constant0._Z6arraddPiS_S_ --------------------------
	.section	.nv.constant0._Z6arraddPiS_S_,"a",@progbits
	.sectionflags	@""
	.align	4
.nv.constant0._Z6arraddPiS_S_:
	.zero		920


//--------------------- SYMBOLS --------------------------

	.type		.nv.reservedSmem.offset0,@object
	.size		.nv.reservedSmem.offset0,0x4
